	.headerflags	@"EF_CUDA_TEXMODE_UNIFIED EF_CUDA_64BIT_ADDRESS EF_CUDA_SM86 EF_CUDA_VIRTUAL_SM(EF_CUDA_SM86)"
	.elftype	@"ET_EXEC"


//--------------------- .nv.info                  --------------------------
	.section	.nv.info,"",@"SHT_CUDA_INFO"
	.align	4


	//----- nvinfo : EIATTR_REGCOUNT
	.align		4
        /*0000*/ 	.byte	0x04, 0x2f
        /*0002*/ 	.short	(.L_2 - .L_1)
	.align		4
.L_1:
        /*0004*/ 	.word	index@(triton__0d1d2d3d4d5de)
        /*0008*/ 	.word	0x00000012


	//----- nvinfo : EIATTR_MAX_STACK_SIZE
	.align		4
.L_2:
        /*000c*/ 	.byte	0x04, 0x23
        /*000e*/ 	.short	(.L_4 - .L_3)
	.align		4
.L_3:
        /*0010*/ 	.word	index@(triton__0d1d2d3d4d5de)
        /*0014*/ 	.word	0x00000000


	//----- nvinfo : EIATTR_MIN_STACK_SIZE
	.align		4
.L_4:
        /*0018*/ 	.byte	0x04, 0x12
        /*001a*/ 	.short	(.L_6 - .L_5)
	.align		4
.L_5:
        /*001c*/ 	.word	index@(triton__0d1d2d3d4d5de)
        /*0020*/ 	.word	0x00000000


	//----- nvinfo : EIATTR_FRAME_SIZE
	.align		4
.L_6:
        /*0024*/ 	.byte	0x04, 0x11
        /*0026*/ 	.short	(.L_8 - .L_7)
	.align		4
.L_7:
        /*0028*/ 	.word	index@(triton__0d1d2d3d4d5de)
        /*002c*/ 	.word	0x00000000
.L_8:


//--------------------- .nv.info.triton__0d1d2d3d4d5de --------------------------
	.section	.nv.info.triton__0d1d2d3d4d5de,"",@"SHT_CUDA_INFO"
	.align	4


	//----- nvinfo : EIATTR_CUDA_API_VERSION
	.align		4
        /*0000*/ 	.byte	0x04, 0x37
        /*0002*/ 	.short	(.L_10 - .L_9)
.L_9:
        /*0004*/ 	.word	0x0000007b


	//----- nvinfo : EIATTR_SW2861232_WAR
	.align		4
.L_10:
        /*0008*/ 	.byte	0x01, 0x35
	.zero		2


	//----- nvinfo : EIATTR_PARAM_CBANK
	.align		4
        /*000c*/ 	.byte	0x04, 0x0a
        /*000e*/ 	.short	(.L_12 - .L_11)
	.align		4
.L_11:
        /*0010*/ 	.word	index@(.nv.constant0.triton__0d1d2d3d4d5de)
        /*0014*/ 	.short	0x0160
        /*0016*/ 	.short	0x002c


	//----- nvinfo : EIATTR_CBANK_PARAM_SIZE
	.align		4
.L_12:
        /*0018*/ 	.byte	0x03, 0x19
        /*001a*/ 	.short	0x002c


	//----- nvinfo : EIATTR_KPARAM_INFO
	.align		4
        /*001c*/ 	.byte	0x04, 0x17
        /*001e*/ 	.short	(.L_14 - .L_13)
.L_13:
        /*0020*/ 	.word	0x00000000
        /*0024*/ 	.short	0x0005
        /*0026*/ 	.short	0x0028
        /*0028*/ 	.byte	0x00, 0xf0, 0x11, 0x00


	//----- nvinfo : EIATTR_KPARAM_INFO
	.align		4
.L_14:
        /*002c*/ 	.byte	0x04, 0x17
        /*002e*/ 	.short	(.L_16 - .L_15)
.L_15:
        /*0030*/ 	.word	0x00000000
        /*0034*/ 	.short	0x0004
        /*0036*/ 	.short	0x0020
        /*0038*/ 	.byte	0x00, 0xf0, 0x21, 0x00


	//----- nvinfo : EIATTR_KPARAM_INFO
	.align		4
.L_16:
        /*003c*/ 	.byte	0x04, 0x17
        /*003e*/ 	.short	(.L_18 - .L_17)
.L_17:
        /*0040*/ 	.word	0x00000000
        /*0044*/ 	.short	0x0003
        /*0046*/ 	.short	0x0018
        /*0048*/ 	.byte	0x00, 0xf0, 0x21, 0x00


	//----- nvinfo : EIATTR_KPARAM_INFO
	.align		4
.L_18:
        /*004c*/ 	.byte	0x04, 0x17
        /*004e*/ 	.short	(.L_20 - .L_19)
.L_19:
        /*0050*/ 	.word	0x00000000
        /*0054*/ 	.short	0x0002
        /*0056*/ 	.short	0x0010
        /*0058*/ 	.byte	0x00, 0xf0, 0x21, 0x00


	//----- nvinfo : EIATTR_KPARAM_INFO
	.align		4
.L_20:
        /*005c*/ 	.byte	0x04, 0x17
        /*005e*/ 	.short	(.L_22 - .L_21)
.L_21:
        /*0060*/ 	.word	0x00000000
        /*0064*/ 	.short	0x0001
        /*0066*/ 	.short	0x0008
        /*0068*/ 	.byte	0x00, 0xf0, 0x21, 0x00


	//----- nvinfo : EIATTR_KPARAM_INFO
	.align		4
.L_22:
        /*006c*/ 	.byte	0x04, 0x17
        /*006e*/ 	.short	(.L_24 - .L_23)
.L_23:
        /*0070*/ 	.word	0x00000000
        /*0074*/ 	.short	0x0000
        /*0076*/ 	.short	0x0000
        /*0078*/ 	.byte	0x00, 0xf0, 0x21, 0x00


	//----- nvinfo : EIATTR_MAXREG_COUNT
	.align		4
.L_24:
        /*007c*/ 	.byte	0x03, 0x1b
        /*007e*/ 	.short	0x00ff


	//----- nvinfo : EIATTR_EXIT_INSTR_OFFSETS
	.align		4
        /*0080*/ 	.byte	0x04, 0x1c
        /*0082*/ 	.short	(.L_26 - .L_25)


	//   ....[0]....
.L_25:
        /*0084*/ 	.word	0x00000480


	//   ....[1]....
        /*0088*/ 	.word	0x000004c0


	//----- nvinfo : EIATTR_MAX_THREADS
	.align		4
.L_26:
        /*008c*/ 	.byte	0x04, 0x05
        /*008e*/ 	.short	(.L_28 - .L_27)
.L_27:
        /*0090*/ 	.word	0x00000080
        /*0094*/ 	.word	0x00000001
        /*0098*/ 	.word	0x00000001
.L_28:


//--------------------- .nv.rel.action            --------------------------
	.section	.nv.rel.action,"",@"SHT_CUDA_RELOCINFO"
	.align	8
	.sectionentsize	8
        /*0000*/ 	.byte	0x73, 0x00, 0x00, 0x00, 0x00, 0x00, 0x00, 0x00, 0x00, 0x00, 0x00, 0x11, 0x25, 0x00, 0x05, 0x36


//--------------------- .nv.constant0.triton__0d1d2d3d4d5de --------------------------
	.section	.nv.constant0.triton__0d1d2d3d4d5de,"a",@progbits
	.align	4
.nv.constant0.triton__0d1d2d3d4d5de:
	.zero		396


//--------------------- .text.triton__0d1d2d3d4d5de --------------------------
	.section	.text.triton__0d1d2d3d4d5de,"ax",@progbits
	.sectioninfo	@"SHI_REGISTERS=18"
	.align	128
        .global         triton__0d1d2d3d4d5de
        .type           triton__0d1d2d3d4d5de,@function
        .size           triton__0d1d2d3d4d5de,(.L_x_1 - triton__0d1d2d3d4d5de)
        .other          triton__0d1d2d3d4d5de,@"STO_CUDA_ENTRY STV_DEFAULT"
triton__0d1d2d3d4d5de:
.text.triton__0d1d2d3d4d5de:
[----:B------:R-:W-:-:S02]  /*0000*/  IMAD.MOV.U32 R1, RZ, RZ, c[0x0][0x28] ;  /* 0x00000a00ff017624 */ /* 0x000fc400078e00ff */
[----:B------:R-:W0:Y:S01]  /*0010*/  S2R R2, SR_TID.X ;  /* 0x0000000000027919 */ /* 0x000e220000002100 */
[----:B------:R-:W-:Y:S01]  /*0020*/  IMAD.MOV.U32 R5, RZ, RZ, 0x2 ;  /* 0x00000002ff057424 */ /* 0x000fe200078e00ff */
[----:B------:R-:W-:Y:S01]  /*0030*/  PRMT R10, RZ, 0x7610, R10 ;  /* 0x00007610ff0a7816 */ /* 0x000fe2000000000a */
[----:B------:R-:W-:Y:S01]  /*0040*/  ULDC.64 UR4, c[0x0][0x118] ;  /* 0x0000460000047ab9 */ /* 0x000fe20000000a00 */
[----:B------:R-:W1:Y:S01]  /*0050*/  S2R R3, SR_CTAID.X ;  /* 0x0000000000037919 */ /* 0x000e620000002500 */
[----:B0-----:R-:W-:-:S04]  /*0060*/  LOP3.LUT R2, R2, 0x7f, RZ, 0xc0, !PT ;  /* 0x0000007f02027812 */ /* 0x001fc800078ec0ff */
[----:B-1----:R-:W-:-:S04]  /*0070*/  LEA R2, R3, R2, 0x7 ;  /* 0x0000000203027211 */ /* 0x002fc800078e38ff */
[C---:B------:R-:W-:Y:S01]  /*0080*/  ISETP.GE.AND P0, PT, R2.reuse, 0x80, PT ;  /* 0x000000800200780c */ /* 0x040fe20003f06270 */
[----:B------:R-:W-:-:S12]  /*0090*/  IMAD.WIDE R4, R2, R5, c[0x0][0x160] ;  /* 0x0000580002047625 */ /* 0x000fd800078e0205 */
[----:B------:R-:W2:Y:S01]  /*00a0*/  @!P0 LDG.E.U16 R10, [R4.64] ;  /* 0x00000004040a8981 */ /* 0x000ea2000c1e1500 */
[----:B------:R-:W-:Y:S01]  /*00b0*/  SHF.R.S32.HI R3, RZ, 0x18, R3 ;  /* 0x00000018ff037819 */ /* 0x000fe20000011403 */
[----:B------:R-:W-:Y:S01]  /*00c0*/  IMAD.MOV.U32 R11, RZ, RZ, RZ ;  /* 0x000000ffff0b7224 */ /* 0x000fe200078e00ff */
[----:B------:R-:W-:Y:S02]  /*00d0*/  MOV R9, 0x4 ;  /* 0x0000000400097802 */ /* 0x000fe40000000f00 */
[----:B------:R-:W-:-:S04]  /*00e0*/  SGXT R3, R3, 0x1 ;  /* 0x000000010303781a */ /* 0x000fc80000000200 */
[----:B------:R-:W-:-:S04]  /*00f0*/  LEA.HI R3, R3, R2, RZ, 0x2 ;  /* 0x0000000203037211 */ /* 0x000fc800078f10ff */
[----:B------:R-:W-:-:S05]  /*0100*/  SHF.R.S32.HI R0, RZ, 0x2, R3 ;  /* 0x00000002ff007819 */ /* 0x000fca0000011403 */
[----:B------:R-:W-:-:S05]  /*0110*/  IMAD.WIDE R6, R0, R9, c[0x0][0x168] ;  /* 0x00005a0000067625 */ /* 0x000fca00078e0209 */
[----:B------:R0:W3:Y:S01]  /*0120*/  @!P0 LDG.E.EL R11, [R6.64] ;  /* 0x00000004060b8981 */ /* 0x0000e2000c2e1900 */
[----:B------:R-:W-:Y:S01]  /*0130*/  MOV R3, RZ ;  /* 0x000000ff00037202 */ /* 0x000fe20000000f00 */
[----:B------:R-:W-:-:S05]  /*0140*/  IMAD.WIDE R8, R0, R9, c[0x0][0x170] ;  /* 0x00005c0000087625 */ /* 0x000fca00078e0209 */
[----:B------:R1:W4:Y:S01]  /*0150*/  @!P0 LDG.E.EL R3, [R8.64] ;  /* 0x0000000408038981 */ /* 0x000322000c2e1900 */
[----:B0-----:R-:W-:-:S04]  /*0160*/  SHF.R.S32.HI R7, RZ, 0x1f, R2 ;  /* 0x0000001fff077819 */ /* 0x001fc80000011402 */
[----:B------:R-:W-:Y:S02]  /*0170*/  LEA.HI R12, R7, R2, RZ, 0x2 ;  /* 0x00000002070c7211 */ /* 0x000fe400078f10ff */
[----:B-1----:R-:W-:Y:S02]  /*0180*/  LEA.HI R8, R0, R0, RZ, 0x2 ;  /* 0x0000000000087211 */ /* 0x002fe400078f10ff */
[----:B------:R-:W-:Y:S01]  /*0190*/  LOP3.LUT R13, R12, 0xfffffffc, RZ, 0xc0, !PT ;  /* 0xfffffffc0c0d7812 */ /* 0x000fe200078ec0ff */
[----:B--2---:R-:W-:-:S04]  /*01a0*/  IMAD.U32 R4, R10, 0x10000, RZ ;  /* 0x000100000a047824 */ /* 0x004fc800078e00ff */
[----:B------:R-:W-:-:S04]  /*01b0*/  FMUL R4, R4, 0.0625 ;  /* 0x3d80000004047820 */ /* 0x000fc80000400000 */
[----:B------:R-:W-:-:S04]  /*01c0*/  FMUL R14, R4, 0.019999999552965164185 ;  /* 0x3ca3d70a040e7820 */ /* 0x000fc80000400000 */
[----:B------:R-:W-:-:S05]  /*01d0*/  FADD.FTZ R15, |R14|, -RZ ;  /* 0x800000ff0e0f7221 */ /* 0x000fca0000010200 */
[----:B------:R-:W-:-:S13]  /*01e0*/  FSETP.GE.AND P2, PT, R15, 0.60000002384185791016, PT ;  /* 0x3f19999a0f00780b */ /* 0x000fda0003f46000 */
[C---:B------:R-:W-:Y:S01]  /*01f0*/  @P2 FMUL R10, R15.reuse, 2.8853900432586669922 ;  /* 0x4038aa3b0f0a2820 */ /* 0x040fe20000400000 */
[----:B------:R-:W-:Y:S01]  /*0200*/  @!P2 IMAD.MOV.U32 R4, RZ, RZ, 0x3c80f082 ;  /* 0x3c80f082ff04a424 */ /* 0x000fe200078e00ff */
[----:B------:R-:W-:Y:S01]  /*0210*/  @!P2 FMUL R5, R14, R14 ;  /* 0x0000000e0e05a220 */ /* 0x000fe20000400000 */
[----:B------:R-:W-:Y:S02]  /*0220*/  @P2 MOV R9, 0x3f800000 ;  /* 0x3f80000000092802 */ /* 0x000fe40000000f00 */
[----:B------:R-:W-:Y:S01]  /*0230*/  @P2 FSETP.GE.AND P1, PT, R15, 9.010913848876953125, PT ;  /* 0x41102cb40f00280b */ /* 0x000fe20003f26000 */
[----:B------:R-:W0:Y:S01]  /*0240*/  @P2 MUFU.EX2 R10, R10 ;  /* 0x0000000a000a2308 */ /* 0x000e220000000800 */
[----:B------:R-:W-:-:S04]  /*0250*/  @!P2 FFMA.FTZ R4, R5, R4, -0.052303962409496307373 ;  /* 0xbd563cae0504a423 */ /* 0x000fc80000010004 */
[----:B------:R-:W-:Y:S01]  /*0260*/  @!P2 FFMA.FTZ R4, R5, R4, 0.1331529766321182251 ;  /* 0x3e0859410504a423 */ /* 0x000fe20000010004 */
[----:B0-----:R-:W-:-:S06]  /*0270*/  @P2 FADD R6, R10, 1 ;  /* 0x3f8000000a062421 */ /* 0x001fcc0000000000 */
[----:B------:R-:W0:Y:S02]  /*0280*/  @P2 MUFU.RCP R6, R6 ;  /* 0x0000000600062308 */ /* 0x000e240000001000 */
[----:B0-----:R-:W-:Y:S01]  /*0290*/  @P2 FFMA.FTZ R7, R6, -2, R9 ;  /* 0xc000000006072823 */ /* 0x001fe20000010009 */
[----:B------:R-:W-:Y:S01]  /*02a0*/  LOP3.LUT R9, R8, 0xfffffffc, RZ, 0xc0, !PT ;  /* 0xfffffffc08097812 */ /* 0x000fe200078ec0ff */
[----:B------:R-:W-:-:S03]  /*02b0*/  IMAD.IADD R6, R2, 0x1, -R13 ;  /* 0x0000000102067824 */ /* 0x000fc600078e0a0d */
[----:B------:R-:W-:Y:S01]  /*02c0*/  IADD3 R9, R0, -R9, RZ ;  /* 0x8000000900097210 */ /* 0x000fe20007ffe0ff */
[----:B------:R-:W-:Y:S01]  /*02d0*/  @!P2 FFMA.FTZ R0, R5, R4, -0.33332768082618713379 ;  /* 0xbeaaa9ed0500a423 */ /* 0x000fe20000010004 */
[----:B------:R-:W-:Y:S02]  /*02e0*/  @P2 FSEL R7, R7, 1, !P1 ;  /* 0x3f80000007072808 */ /* 0x000fe40004800000 */
[----:B------:R-:W-:Y:S01]  /*02f0*/  ISETP.GT.AND P1, PT, R6, R9, PT ;  /* 0x000000090600720c */ /* 0x000fe20003f24270 */
[----:B------:R-:W-:Y:S01]  /*0300*/  @!P2 FFMA.FTZ R0, R5, R0, RZ ;  /* 0x000000000500a223 */ /* 0x000fe200000100ff */
[--C-:B------:R-:W-:Y:S02]  /*0310*/  @P2 LOP3.LUT R7, R7, 0x80000000, R14.reuse, 0xf8, !PT ;  /* 0x8000000007072812 */ /* 0x100fe400078ef80e */
[----:B------:R-:W-:Y:S01]  /*0320*/  FSEL R4, RZ, -3.38953138925153547590e+38, !P1 ;  /* 0xff7f0000ff047808 */ /* 0x000fe20004800000 */
[----:B------:R-:W-:Y:S01]  /*0330*/  @!P2 FFMA.FTZ R7, R14, R0, R14 ;  /* 0x000000000e07a223 */ /* 0x000fe2000001000e */
[----:B----4-:R-:W-:-:S02]  /*0340*/  FSETP.GT.AND P2, PT, |R3|, 8.50705917302346158658e+37, PT ;  /* 0x7e8000000300780b */ /* 0x010fc40003f44200 */
[----:B------:R-:W-:Y:S01]  /*0350*/  FSETP.GEU.AND P1, PT, |R3|, 1.175494350822287508e-38, PT ;  /* 0x008000000300780b */ /* 0x000fe20003f2e200 */
[----:B------:R-:W-:Y:S01]  /*0360*/  FFMA R4, R7, 50, R4 ;  /* 0x4248000007047823 */ /* 0x000fe20000000004 */
[----:B------:R-:W-:-:S03]  /*0370*/  SHF.R.S32.HI R9, RZ, 0x1f, R2 ;  /* 0x0000001fff097819 */ /* 0x000fc60000011402 */
[----:B---3--:R-:W-:-:S04]  /*0380*/  FADD R4, R4, -R11 ;  /* 0x8000000b04047221 */ /* 0x008fc80000000000 */
[----:B------:R-:W-:Y:S02]  /*0390*/  FMUL R0, R4, 1.4426950216293334961 ;  /* 0x3fb8aa3b04007820 */ /* 0x000fe40000400000 */
[----:B------:R-:W-:-:S03]  /*03a0*/  @P2 FMUL R3, R3, 0.25 ;  /* 0x3e80000003032820 */ /* 0x000fc60000400000 */
[----:B------:R-:W-:Y:S01]  /*03b0*/  FSETP.GEU.AND P3, PT, R0, -126, PT ;  /* 0xc2fc00000000780b */ /* 0x000fe20003f6e000 */
[----:B------:R-:W-:-:S06]  /*03c0*/  @!P1 FMUL R3, R3, 16777216 ;  /* 0x4b80000003039820 */ /* 0x000fcc0000400000 */
[----:B------:R-:W-:Y:S06]  /*03d0*/  MUFU.RCP R3, R3 ;  /* 0x0000000300037308 */ /* 0x000fec0000001000 */
[----:B------:R-:W-:-:S04]  /*03e0*/  @!P3 FMUL R0, R0, 0.5 ;  /* 0x3f0000000000b820 */ /* 0x000fc80000400000 */
[----:B------:R-:W0:Y:S02]  /*03f0*/  MUFU.EX2 R6, R0 ;  /* 0x0000000000067308 */ /* 0x000e240000000800 */
[----:B0-----:R-:W-:-:S04]  /*0400*/  @!P3 FMUL R6, R6, R6 ;  /* 0x000000060606b220 */ /* 0x001fc80000400000 */
[----:B------:R-:W-:Y:S01]  /*0410*/  @P2 FMUL R6, R6, 0.25 ;  /* 0x3e80000006062820 */ /* 0x000fe20000400000 */
[----:B------:R-:W-:-:S03]  /*0420*/  LEA R4, P2, R2, c[0x0][0x178], 0x2 ;  /* 0x00005e0002047a11 */ /* 0x000fc600078410ff */
[----:B------:R-:W-:Y:S01]  /*0430*/  @!P1 FMUL R6, R6, 16777216 ;  /* 0x4b80000006069820 */ /* 0x000fe20000400000 */
[----:B------:R-:W-:-:S03]  /*0440*/  LEA.HI.X R5, R2, c[0x0][0x17c], R9, 0x2, P2 ;  /* 0x00005f0002057a11 */ /* 0x000fc600010f1409 */
[----:B------:R-:W-:Y:S01]  /*0450*/  FMUL R11, R3, R6 ;  /* 0x00000006030b7220 */ /* 0x000fe20000400000 */
[----:B------:R-:W-:-:S04]  /*0460*/  LEA R6, P1, R2, c[0x0][0x180], 0x1 ;  /* 0x0000600002067a11 */ /* 0x000fc800078208ff */
[----:B------:R0:W-:Y:S01]  /*0470*/  @!P0 STG.E [R4.64], R11 ;  /* 0x0000000b04008986 */ /* 0x0001e2000c101904 */
[----:B------:R-:W-:Y:S08]  /*0480*/  @P0 EXIT ;  /* 0x000000000000094d */ /* 0x000ff00003800000 */
[----:B------:R-:W-:Y:S02]  /*0490*/  F2FP.BF16.PACK_AB R0, RZ, R7 ;  /* 0x00000007ff00723e */ /* 0x000fe400000010ff */
[----:B------:R-:W-:-:S05]  /*04a0*/  LEA.HI.X R7, R2, c[0x0][0x184], R9, 0x1, P1 ;  /* 0x0000610002077a11 */ /* 0x000fca00008f0c09 */
[----:B------:R-:W-:Y:S01]  /*04b0*/  STG.E.U16 [R6.64], R0 ;  /* 0x0000000006007986 */ /* 0x000fe2000c101504 */
[----:B------:R-:W-:Y:S05]  /*04c0*/  EXIT ;  /* 0x000000000000794d */ /* 0x000fea0003800000 */
.L_x_0:
[----:B------:R-:W-:-:S00]  /*04d0*/  BRA `(.L_x_0) ;  /* 0xfffffff000007947 */ /* 0x000fc0000383ffff */
[----:B------:R-:W-:-:S00]  /*04e0*/  NOP ;  /* 0x0000000000007918 */ /* 0x000fc00000000000 */
        /* <DEDUP_REMOVED lines=9> */
.L_x_1:


//--------------------- .nv.global.init           --------------------------
	.section	.nv.global.init,"aw",@progbits
.nv.global.init:
	.type		_$_str,@object
	.size		_$_str,(.L_0 - _$_str)
_$_str:
        /*0000*/ 	.byte	0x5f, 0x5f, 0x43, 0x55, 0x44, 0x41, 0x5f, 0x46, 0x54, 0x5a, 0x00
.L_0:
